//
// Generated by NVIDIA NVVM Compiler
//
// Compiler Build ID: CL-36424714
// Cuda compilation tools, release 13.0, V13.0.88
// Based on NVVM 20.0.0
//

.version 9.0
.target sm_100
.address_size 64

	// .globl	_Z14VecAddOnDevicePiS_S_

.visible .entry _Z14VecAddOnDevicePiS_S_(
	.param .u64 .ptr .align 1 _Z14VecAddOnDevicePiS_S__param_0,
	.param .u64 .ptr .align 1 _Z14VecAddOnDevicePiS_S__param_1,
	.param .u64 .ptr .align 1 _Z14VecAddOnDevicePiS_S__param_2
)
{
	.reg .pred 	%p<2>;
	.reg .b32 	%r<8>;
	.reg .b64 	%rd<11>;

	ld.param.u64 	%rd1, [_Z14VecAddOnDevicePiS_S__param_0];
	ld.param.u64 	%rd2, [_Z14VecAddOnDevicePiS_S__param_1];
	ld.param.u64 	%rd3, [_Z14VecAddOnDevicePiS_S__param_2];
	mov.u32 	%r2, %ctaid.x;
	mov.u32 	%r3, %ntid.x;
	mov.u32 	%r4, %tid.x;
	mad.lo.s32 	%r1, %r2, %r3, %r4;
	setp.gt.s32 	%p1, %r1, 1023;
	@%p1 bra 	$L__BB0_2;
	cvta.to.global.u64 	%rd4, %rd2;
	cvta.to.global.u64 	%rd5, %rd3;
	cvta.to.global.u64 	%rd6, %rd1;
	mul.wide.s32 	%rd7, %r1, 4;
	add.s64 	%rd8, %rd4, %rd7;
	ld.global.u32 	%r5, [%rd8];
	add.s64 	%rd9, %rd5, %rd7;
	ld.global.u32 	%r6, [%rd9];
	add.s32 	%r7, %r6, %r5;
	add.s64 	%rd10, %rd6, %rd7;
	st.global.u32 	[%rd10], %r7;
$L__BB0_2:
	ret;

}


// ===== COMPILED SASS (sm_100) =====

	.target	sm_100

	.elftype	@"ET_EXEC"


//--------------------- .note.nv.tkinfo           --------------------------
	.section	.note.nv.tkinfo,"",@"SHT_NOTE"
	.sectionflags	@"SHF_NOTE_NV_TKINFO"
	.tkinfo
        /*0018*/ 	.word	0x00000002
        /*0030*/ 	.string	""
        /*0030*/ 	.string	"ptxas"
        /*0030*/ 	.string	"Cuda compilation tools, release 13.0, V13.0.88"
        /*0030*/ 	.string	"Build cuda_13.0.r13.0/compiler.36424714_0"
        /*0030*/ 	.string	"-arch sm_100 -m 64 "



//--------------------- .note.nv.cuinfo           --------------------------
	.section	.note.nv.cuinfo,"",@"SHT_NOTE"
	.sectionflags	@"SHF_NOTE_NV_CUINFO"
        /*0018*/ 	.short	0x0002
        /*001a*/ 	.short	0x0064
        /*001c*/ 	.short	0x0082
	.zero		2


//--------------------- .nv.info                  --------------------------
	.section	.nv.info,"",@"SHT_CUDA_INFO"
	.align	4


	//----- nvinfo : EIATTR_REGCOUNT
	.align		4
        /*0000*/ 	.byte	0x04, 0x2f
        /*0002*/ 	.short	(.L_1 - .L_0)
	.align		4
.L_0:
        /*0004*/ 	.word	index@(_Z14VecAddOnDevicePiS_S_)
        /*0008*/ 	.word	0x0000000c


	//----- nvinfo : EIATTR_FRAME_SIZE
	.align		4
.L_1:
        /*000c*/ 	.byte	0x04, 0x11
        /*000e*/ 	.short	(.L_3 - .L_2)
	.align		4
.L_2:
        /*0010*/ 	.word	index@(_Z14VecAddOnDevicePiS_S_)
        /*0014*/ 	.word	0x00000000


	//----- nvinfo : EIATTR_MIN_STACK_SIZE
	.align		4
.L_3:
        /*0018*/ 	.byte	0x04, 0x12
        /*001a*/ 	.short	(.L_5 - .L_4)
	.align		4
.L_4:
        /*001c*/ 	.word	index@(_Z14VecAddOnDevicePiS_S_)
        /*0020*/ 	.word	0x00000000
.L_5:


//--------------------- .nv.compat                --------------------------
	.section	.nv.compat,"",@"SHT_CUDA_COMPAT_INFO"
	.align	4
        /*0000*/ 	.byte	0x02, 0x09, 0x00, 0x00, 0x02, 0x02, 0x01, 0x00, 0x02, 0x05, 0x05, 0x00, 0x03, 0x07, 0x01, 0x01
        /*0010*/ 	.byte	0x02, 0x03, 0x00, 0x00, 0x02, 0x06, 0x01, 0x00, 0x04, 0x0b, 0x08, 0x00, 0x09, 0x00, 0x00, 0x00
        /*0020*/ 	.byte	0x00, 0x00, 0x00, 0x00


//--------------------- .nv.info._Z14VecAddOnDevicePiS_S_ --------------------------
	.section	.nv.info._Z14VecAddOnDevicePiS_S_,"",@"SHT_CUDA_INFO"
	.sectionflags	@""
	.align	4


	//----- nvinfo : EIATTR_CUDA_API_VERSION
	.align		4
        /*0000*/ 	.byte	0x04, 0x37
        /*0002*/ 	.short	(.L_7 - .L_6)
.L_6:
        /*0004*/ 	.word	0x00000082


	//----- nvinfo : EIATTR_KPARAM_INFO
	.align		4
.L_7:
        /*0008*/ 	.byte	0x04, 0x17
        /*000a*/ 	.short	(.L_9 - .L_8)
.L_8:
        /*000c*/ 	.word	0x00000000
        /*0010*/ 	.short	0x0002
        /*0012*/ 	.short	0x0010
        /*0014*/ 	.byte	0x00, 0xf5, 0x21, 0x00


	//----- nvinfo : EIATTR_KPARAM_INFO
	.align		4
.L_9:
        /*0018*/ 	.byte	0x04, 0x17
        /*001a*/ 	.short	(.L_11 - .L_10)
.L_10:
        /*001c*/ 	.word	0x00000000
        /*0020*/ 	.short	0x0001
        /*0022*/ 	.short	0x0008
        /*0024*/ 	.byte	0x00, 0xf5, 0x21, 0x00


	//----- nvinfo : EIATTR_KPARAM_INFO
	.align		4
.L_11:
        /*0028*/ 	.byte	0x04, 0x17
        /*002a*/ 	.short	(.L_13 - .L_12)
.L_12:
        /*002c*/ 	.word	0x00000000
        /*0030*/ 	.short	0x0000
        /*0032*/ 	.short	0x0000
        /*0034*/ 	.byte	0x00, 0xf5, 0x21, 0x00


	//----- nvinfo : EIATTR_SPARSE_MMA_MASK
	.align		4
.L_13:
        /*0038*/ 	.byte	0x03, 0x50
        /*003a*/ 	.short	0x0000


	//----- nvinfo : EIATTR_MAXREG_COUNT
	.align		4
        /*003c*/ 	.byte	0x03, 0x1b
        /*003e*/ 	.short	0x00ff


	//----- nvinfo : EIATTR_MERCURY_ISA_VERSION
	.align		4
        /*0040*/ 	.byte	0x03, 0x5f
        /*0042*/ 	.short	0x0101


	//----- nvinfo : EIATTR_VRC_CTA_INIT_COUNT
	.align		4
        /*0044*/ 	.byte	0x02, 0x4a
	.zero		1
	.zero		1


	//----- nvinfo : EIATTR_EXIT_INSTR_OFFSETS
	.align		4
        /*0048*/ 	.byte	0x04, 0x1c
        /*004a*/ 	.short	(.L_15 - .L_14)


	//   ....[0]....
.L_14:
        /*004c*/ 	.word	0x00000060


	//   ....[1]....
        /*0050*/ 	.word	0x00000120


	//----- nvinfo : EIATTR_CBANK_PARAM_SIZE
	.align		4
.L_15:
        /*0054*/ 	.byte	0x03, 0x19
        /*0056*/ 	.short	0x0018


	//----- nvinfo : EIATTR_PARAM_CBANK
	.align		4
        /*0058*/ 	.byte	0x04, 0x0a
        /*005a*/ 	.short	(.L_17 - .L_16)
	.align		4
.L_16:
        /*005c*/ 	.word	index@(.nv.constant0._Z14VecAddOnDevicePiS_S_)
        /*0060*/ 	.short	0x0380
        /*0062*/ 	.short	0x0018


	//----- nvinfo : EIATTR_SW_WAR
	.align		4
.L_17:
        /*0064*/ 	.byte	0x04, 0x36
        /*0066*/ 	.short	(.L_19 - .L_18)
.L_18:
        /*0068*/ 	.word	0x00000008
.L_19:


//--------------------- .nv.callgraph             --------------------------
	.section	.nv.callgraph,"",@"SHT_CUDA_CALLGRAPH"
	.align	4
	.sectionentsize	8
	.align		4
        /*0000*/ 	.word	0x00000000
	.align		4
        /*0004*/ 	.word	0xffffffff
	.align		4
        /*0008*/ 	.word	0x00000000
	.align		4
        /*000c*/ 	.word	0xfffffffe
	.align		4
        /*0010*/ 	.word	0x00000000
	.align		4
        /*0014*/ 	.word	0xfffffffd
	.align		4
        /*0018*/ 	.word	0x00000000
	.align		4
        /*001c*/ 	.word	0xfffffffc


//--------------------- .text._Z14VecAddOnDevicePiS_S_ --------------------------
	.section	.text._Z14VecAddOnDevicePiS_S_,"ax",@progbits
	.align	128
        .global         _Z14VecAddOnDevicePiS_S_
        .type           _Z14VecAddOnDevicePiS_S_,@function
        .size           _Z14VecAddOnDevicePiS_S_,(.L_x_1 - _Z14VecAddOnDevicePiS_S_)
        .other          _Z14VecAddOnDevicePiS_S_,@"STO_CUDA_ENTRY STV_DEFAULT"
_Z14VecAddOnDevicePiS_S_:
.text._Z14VecAddOnDevicePiS_S_:
[----:B------:R-:W-:Y:S01]  /*0000*/  LDC R1, c[0x0][0x37c] ;  /* 0x0000df00ff017b82 */ /* 0x000fe20000000800 */
[----:B------:R-:W0:Y:S07]  /*0010*/  S2R R0, SR_TID.X ;  /* 0x0000000000007919 */ /* 0x000e2e0000002100 */
[----:B------:R-:W0:Y:S08]  /*0020*/  S2UR UR4, SR_CTAID.X ;  /* 0x00000000000479c3 */ /* 0x000e300000002500 */
[----:B------:R-:W0:Y:S02]  /*0030*/  LDC R9, c[0x0][0x360] ;  /* 0x0000d800ff097b82 */ /* 0x000e240000000800 */
[----:B0-----:R-:W-:-:S05]  /*0040*/  IMAD R9, R9, UR4, R0 ;  /* 0x0000000409097c24 */ /* 0x001fca000f8e0200 */
[----:B------:R-:W-:-:S13]  /*0050*/  ISETP.GT.AND P0, PT, R9, 0x3ff, PT ;  /* 0x000003ff0900780c */ /* 0x000fda0003f04270 */
[----:B------:R-:W-:Y:S05]  /*0060*/  @P0 EXIT ;  /* 0x000000000000094d */ /* 0x000fea0003800000 */
[----:B------:R-:W0:Y:S01]  /*0070*/  LDC.64 R2, c[0x0][0x388] ;  /* 0x0000e200ff027b82 */ /* 0x000e220000000a00 */
[----:B------:R-:W1:Y:S07]  /*0080*/  LDCU.64 UR4, c[0x0][0x358] ;  /* 0x00006b00ff0477ac */ /* 0x000e6e0008000a00 */
[----:B------:R-:W2:Y:S08]  /*0090*/  LDC.64 R4, c[0x0][0x390] ;  /* 0x0000e400ff047b82 */ /* 0x000eb00000000a00 */
[----:B------:R-:W3:Y:S01]  /*00a0*/  LDC.64 R6, c[0x0][0x380] ;  /* 0x0000e000ff067b82 */ /* 0x000ee20000000a00 */
[----:B0-----:R-:W-:-:S06]  /*00b0*/  IMAD.WIDE R2, R9, 0x4, R2 ;  /* 0x0000000409027825 */ /* 0x001fcc00078e0202 */
[----:B-1----:R-:W4:Y:S01]  /*00c0*/  LDG.E R2, desc[UR4][R2.64] ;  /* 0x0000000402027981 */ /* 0x002f22000c1e1900 */
[----:B--2---:R-:W-:-:S06]  /*00d0*/  IMAD.WIDE R4, R9, 0x4, R4 ;  /* 0x0000000409047825 */ /* 0x004fcc00078e0204 */
[----:B------:R-:W4:Y:S01]  /*00e0*/  LDG.E R5, desc[UR4][R4.64] ;  /* 0x0000000404057981 */ /* 0x000f22000c1e1900 */
[----:B---3--:R-:W-:Y:S01]  /*00f0*/  IMAD.WIDE R6, R9, 0x4, R6 ;  /* 0x0000000409067825 */ /* 0x008fe200078e0206 */
[----:B----4-:R-:W-:-:S05]  /*0100*/  IADD3 R9, PT, PT, R2, R5, RZ ;  /* 0x0000000502097210 */ /* 0x010fca0007ffe0ff */
[----:B------:R-:W-:Y:S01]  /*0110*/  STG.E desc[UR4][R6.64], R9 ;  /* 0x0000000906007986 */ /* 0x000fe2000c101904 */
[----:B------:R-:W-:Y:S05]  /*0120*/  EXIT ;  /* 0x000000000000794d */ /* 0x000fea0003800000 */
.L_x_0:
[----:B------:R-:W-:-:S00]  /*0130*/  BRA `(.L_x_0) ;  /* 0xfffffffc00fc7947 */ /* 0x000fc0000383ffff */
[----:B------:R-:W-:-:S00]  /*0140*/  NOP ;  /* 0x0000000000007918 */ /* 0x000fc00000000000 */
        /* <DEDUP_REMOVED lines=11> */
.L_x_1:


//--------------------- .nv.shared.reserved.0     --------------------------
	.section	.nv.shared.reserved.0,"aw",@nobits
	.weak		__nv_reservedSMEM_offset_0_alias
	.size		__nv_reservedSMEM_offset_0_alias, 0, 64
	.other		__nv_reservedSMEM_offset_0_alias,@"STO_CUDA_RESERVED_SHARED STV_DEFAULT"
__nv_reservedSMEM_offset_0_alias:
	.zero		0
	.zero		64


//--------------------- .nv.constant0._Z14VecAddOnDevicePiS_S_ --------------------------
	.section	.nv.constant0._Z14VecAddOnDevicePiS_S_,"a",@progbits
	.sectionflags	@""
	.align	4
.nv.constant0._Z14VecAddOnDevicePiS_S_:
	.zero		920


//--------------------- SYMBOLS --------------------------

	.type		.nv.reservedSmem.offset0,@object
	.size		.nv.reservedSmem.offset0,0x4
